//
// Generated by NVIDIA NVVM Compiler
//
// Compiler Build ID: CL-36424714
// Cuda compilation tools, release 13.0, V13.0.88
// Based on NVVM 20.0.0
//

.version 9.0
.target sm_100
.address_size 64

	// .globl	_Z19swap_array_elementsPii

.visible .entry _Z19swap_array_elementsPii(
	.param .u64 .ptr .align 1 _Z19swap_array_elementsPii_param_0,
	.param .u32 _Z19swap_array_elementsPii_param_1
)
{
	.reg .pred 	%p<2>;
	.reg .b32 	%r<7>;
	.reg .b64 	%rd<5>;

	ld.param.u64 	%rd1, [_Z19swap_array_elementsPii_param_0];
	ld.param.u32 	%r2, [_Z19swap_array_elementsPii_param_1];
	mov.u32 	%r3, %tid.x;
	shl.b32 	%r1, %r3, 1;
	add.s32 	%r4, %r2, -1;
	setp.ge.s32 	%p1, %r1, %r4;
	@%p1 bra 	$L__BB0_2;
	cvta.to.global.u64 	%rd2, %rd1;
	mul.wide.u32 	%rd3, %r1, 4;
	add.s64 	%rd4, %rd2, %rd3;
	ld.global.u32 	%r5, [%rd4];
	ld.global.u32 	%r6, [%rd4+4];
	st.global.u32 	[%rd4], %r6;
	st.global.u32 	[%rd4+4], %r5;
$L__BB0_2:
	ret;

}


// ===== COMPILED SASS (sm_100) =====

	.target	sm_100

	.elftype	@"ET_EXEC"


//--------------------- .note.nv.tkinfo           --------------------------
	.section	.note.nv.tkinfo,"",@"SHT_NOTE"
	.sectionflags	@"SHF_NOTE_NV_TKINFO"
	.tkinfo
        /*0018*/ 	.word	0x00000002
        /*0030*/ 	.string	""
        /*0030*/ 	.string	"ptxas"
        /*0030*/ 	.string	"Cuda compilation tools, release 13.0, V13.0.88"
        /*0030*/ 	.string	"Build cuda_13.0.r13.0/compiler.36424714_0"
        /*0030*/ 	.string	"-arch sm_100 -m 64 "



//--------------------- .note.nv.cuinfo           --------------------------
	.section	.note.nv.cuinfo,"",@"SHT_NOTE"
	.sectionflags	@"SHF_NOTE_NV_CUINFO"
        /*0018*/ 	.short	0x0002
        /*001a*/ 	.short	0x0064
        /*001c*/ 	.short	0x0082
	.zero		2


//--------------------- .nv.info                  --------------------------
	.section	.nv.info,"",@"SHT_CUDA_INFO"
	.align	4


	//----- nvinfo : EIATTR_REGCOUNT
	.align		4
        /*0000*/ 	.byte	0x04, 0x2f
        /*0002*/ 	.short	(.L_1 - .L_0)
	.align		4
.L_0:
        /*0004*/ 	.word	index@(_Z19swap_array_elementsPii)
        /*0008*/ 	.word	0x0000000a


	//----- nvinfo : EIATTR_FRAME_SIZE
	.align		4
.L_1:
        /*000c*/ 	.byte	0x04, 0x11
        /*000e*/ 	.short	(.L_3 - .L_2)
	.align		4
.L_2:
        /*0010*/ 	.word	index@(_Z19swap_array_elementsPii)
        /*0014*/ 	.word	0x00000000


	//----- nvinfo : EIATTR_MIN_STACK_SIZE
	.align		4
.L_3:
        /*0018*/ 	.byte	0x04, 0x12
        /*001a*/ 	.short	(.L_5 - .L_4)
	.align		4
.L_4:
        /*001c*/ 	.word	index@(_Z19swap_array_elementsPii)
        /*0020*/ 	.word	0x00000000
.L_5:


//--------------------- .nv.compat                --------------------------
	.section	.nv.compat,"",@"SHT_CUDA_COMPAT_INFO"
	.align	4
        /*0000*/ 	.byte	0x02, 0x09, 0x00, 0x00, 0x02, 0x02, 0x01, 0x00, 0x02, 0x05, 0x05, 0x00, 0x03, 0x07, 0x01, 0x01
        /*0010*/ 	.byte	0x02, 0x03, 0x00, 0x00, 0x02, 0x06, 0x01, 0x00, 0x04, 0x0b, 0x08, 0x00, 0x09, 0x00, 0x00, 0x00
        /*0020*/ 	.byte	0x00, 0x00, 0x00, 0x00


//--------------------- .nv.info._Z19swap_array_elementsPii --------------------------
	.section	.nv.info._Z19swap_array_elementsPii,"",@"SHT_CUDA_INFO"
	.sectionflags	@""
	.align	4


	//----- nvinfo : EIATTR_CUDA_API_VERSION
	.align		4
        /*0000*/ 	.byte	0x04, 0x37
        /*0002*/ 	.short	(.L_7 - .L_6)
.L_6:
        /*0004*/ 	.word	0x00000082


	//----- nvinfo : EIATTR_KPARAM_INFO
	.align		4
.L_7:
        /*0008*/ 	.byte	0x04, 0x17
        /*000a*/ 	.short	(.L_9 - .L_8)
.L_8:
        /*000c*/ 	.word	0x00000000
        /*0010*/ 	.short	0x0001
        /*0012*/ 	.short	0x0008
        /*0014*/ 	.byte	0x00, 0xf0, 0x11, 0x00


	//----- nvinfo : EIATTR_KPARAM_INFO
	.align		4
.L_9:
        /*0018*/ 	.byte	0x04, 0x17
        /*001a*/ 	.short	(.L_11 - .L_10)
.L_10:
        /*001c*/ 	.word	0x00000000
        /*0020*/ 	.short	0x0000
        /*0022*/ 	.short	0x0000
        /*0024*/ 	.byte	0x00, 0xf5, 0x21, 0x00


	//----- nvinfo : EIATTR_SPARSE_MMA_MASK
	.align		4
.L_11:
        /*0028*/ 	.byte	0x03, 0x50
        /*002a*/ 	.short	0x0000


	//----- nvinfo : EIATTR_MAXREG_COUNT
	.align		4
        /*002c*/ 	.byte	0x03, 0x1b
        /*002e*/ 	.short	0x00ff


	//----- nvinfo : EIATTR_MERCURY_ISA_VERSION
	.align		4
        /*0030*/ 	.byte	0x03, 0x5f
        /*0032*/ 	.short	0x0101


	//----- nvinfo : EIATTR_VRC_CTA_INIT_COUNT
	.align		4
        /*0034*/ 	.byte	0x02, 0x4a
	.zero		1
	.zero		1


	//----- nvinfo : EIATTR_EXIT_INSTR_OFFSETS
	.align		4
        /*0038*/ 	.byte	0x04, 0x1c
        /*003a*/ 	.short	(.L_13 - .L_12)


	//   ....[0]....
.L_12:
        /*003c*/ 	.word	0x00000060


	//   ....[1]....
        /*0040*/ 	.word	0x000000e0


	//----- nvinfo : EIATTR_CBANK_PARAM_SIZE
	.align		4
.L_13:
        /*0044*/ 	.byte	0x03, 0x19
        /*0046*/ 	.short	0x000c


	//----- nvinfo : EIATTR_PARAM_CBANK
	.align		4
        /*0048*/ 	.byte	0x04, 0x0a
        /*004a*/ 	.short	(.L_15 - .L_14)
	.align		4
.L_14:
        /*004c*/ 	.word	index@(.nv.constant0._Z19swap_array_elementsPii)
        /*0050*/ 	.short	0x0380
        /*0052*/ 	.short	0x000c


	//----- nvinfo : EIATTR_SW_WAR
	.align		4
.L_15:
        /*0054*/ 	.byte	0x04, 0x36
        /*0056*/ 	.short	(.L_17 - .L_16)
.L_16:
        /*0058*/ 	.word	0x00000008
.L_17:


//--------------------- .nv.callgraph             --------------------------
	.section	.nv.callgraph,"",@"SHT_CUDA_CALLGRAPH"
	.align	4
	.sectionentsize	8
	.align		4
        /*0000*/ 	.word	0x00000000
	.align		4
        /*0004*/ 	.word	0xffffffff
	.align		4
        /*0008*/ 	.word	0x00000000
	.align		4
        /*000c*/ 	.word	0xfffffffe
	.align		4
        /*0010*/ 	.word	0x00000000
	.align		4
        /*0014*/ 	.word	0xfffffffd
	.align		4
        /*0018*/ 	.word	0x00000000
	.align		4
        /*001c*/ 	.word	0xfffffffc


//--------------------- .text._Z19swap_array_elementsPii --------------------------
	.section	.text._Z19swap_array_elementsPii,"ax",@progbits
	.align	128
        .global         _Z19swap_array_elementsPii
        .type           _Z19swap_array_elementsPii,@function
        .size           _Z19swap_array_elementsPii,(.L_x_1 - _Z19swap_array_elementsPii)
        .other          _Z19swap_array_elementsPii,@"STO_CUDA_ENTRY STV_DEFAULT"
_Z19swap_array_elementsPii:
.text._Z19swap_array_elementsPii:
[----:B------:R-:W-:Y:S01]  /*0000*/  LDC R1, c[0x0][0x37c] ;  /* 0x0000df00ff017b82 */ /* 0x000fe20000000800 */
[----:B------:R-:W0:Y:S01]  /*0010*/  S2R R5, SR_TID.X ;  /* 0x0000000000057919 */ /* 0x000e220000002100 */
[----:B------:R-:W1:Y:S02]  /*0020*/  LDCU UR4, c[0x0][0x388] ;  /* 0x00007100ff0477ac */ /* 0x000e640008000800 */
[----:B-1----:R-:W-:Y:S01]  /*0030*/  UIADD3 UR4, UPT, UPT, UR4, -0x1, URZ ;  /* 0xffffffff04047890 */ /* 0x002fe2000fffe0ff */
[----:B0-----:R-:W-:-:S05]  /*0040*/  SHF.L.U32 R5, R5, 0x1, RZ ;  /* 0x0000000105057819 */ /* 0x001fca00000006ff */
[----:B------:R-:W-:-:S13]  /*0050*/  ISETP.GE.AND P0, PT, R5, UR4, PT ;  /* 0x0000000405007c0c */ /* 0x000fda000bf06270 */
[----:B------:R-:W-:Y:S05]  /*0060*/  @P0 EXIT ;  /* 0x000000000000094d */ /* 0x000fea0003800000 */
[----:B------:R-:W0:Y:S01]  /*0070*/  LDC.64 R2, c[0x0][0x380] ;  /* 0x0000e000ff027b82 */ /* 0x000e220000000a00 */
[----:B------:R-:W1:Y:S01]  /*0080*/  LDCU.64 UR4, c[0x0][0x358] ;  /* 0x00006b00ff0477ac */ /* 0x000e620008000a00 */
[----:B0-----:R-:W-:-:S05]  /*0090*/  IMAD.WIDE.U32 R2, R5, 0x4, R2 ;  /* 0x0000000405027825 */ /* 0x001fca00078e0002 */
[----:B-1----:R-:W2:Y:S04]  /*00a0*/  LDG.E R7, desc[UR4][R2.64+0x4] ;  /* 0x0000040402077981 */ /* 0x002ea8000c1e1900 */
[----:B------:R-:W3:Y:S04]  /*00b0*/  LDG.E R5, desc[UR4][R2.64] ;  /* 0x0000000402057981 */ /* 0x000ee8000c1e1900 */
[----:B--2---:R-:W-:Y:S04]  /*00c0*/  STG.E desc[UR4][R2.64], R7 ;  /* 0x0000000702007986 */ /* 0x004fe8000c101904 */
[----:B---3--:R-:W-:Y:S01]  /*00d0*/  STG.E desc[UR4][R2.64+0x4], R5 ;  /* 0x0000040502007986 */ /* 0x008fe2000c101904 */
[----:B------:R-:W-:Y:S05]  /*00e0*/  EXIT ;  /* 0x000000000000794d */ /* 0x000fea0003800000 */
.L_x_0:
[----:B------:R-:W-:-:S00]  /*00f0*/  BRA `(.L_x_0) ;  /* 0xfffffffc00fc7947 */ /* 0x000fc0000383ffff */
[----:B------:R-:W-:-:S00]  /*0100*/  NOP ;  /* 0x0000000000007918 */ /* 0x000fc00000000000 */
[----:B------:R-:W-:-:S00]  /*0110*/  NOP ;  /* 0x0000000000007918 */ /* 0x000fc00000000000 */
[----:B------:R-:W-:-:S00]  /*0120*/  NOP ;  /* 0x0000000000007918 */ /* 0x000fc00000000000 */
[----:B------:R-:W-:-:S00]  /*0130*/  NOP ;  /* 0x0000000000007918 */ /* 0x000fc00000000000 */
[----:B------:R-:W-:-:S00]  /*0140*/  NOP ;  /* 0x0000000000007918 */ /* 0x000fc00000000000 */
[----:B------:R-:W-:-:S00]  /*0150*/  NOP ;  /* 0x0000000000007918 */ /* 0x000fc00000000000 */
[----:B------:R-:W-:-:S00]  /*0160*/  NOP ;  /* 0x0000000000007918 */ /* 0x000fc00000000000 */
[----:B------:R-:W-:-:S00]  /*0170*/  NOP ;  /* 0x0000000000007918 */ /* 0x000fc00000000000 */
.L_x_1:


//--------------------- .nv.shared.reserved.0     --------------------------
	.section	.nv.shared.reserved.0,"aw",@nobits
	.weak		__nv_reservedSMEM_offset_0_alias
	.size		__nv_reservedSMEM_offset_0_alias, 0, 64
	.other		__nv_reservedSMEM_offset_0_alias,@"STO_CUDA_RESERVED_SHARED STV_DEFAULT"
__nv_reservedSMEM_offset_0_alias:
	.zero		0
	.zero		64


//--------------------- .nv.constant0._Z19swap_array_elementsPii --------------------------
	.section	.nv.constant0._Z19swap_array_elementsPii,"a",@progbits
	.sectionflags	@""
	.align	4
.nv.constant0._Z19swap_array_elementsPii:
	.zero		908


//--------------------- SYMBOLS --------------------------

	.type		.nv.reservedSmem.offset0,@object
	.size		.nv.reservedSmem.offset0,0x4
